//
// Generated by NVIDIA NVVM Compiler
//
// Compiler Build ID: CL-36424714
// Cuda compilation tools, release 13.0, V13.0.88
// Based on NVVM 20.0.0
//

.version 9.0
.target sm_100
.address_size 64

	// .globl	_Z14squareMultiplyPiS_S_S_

.visible .entry _Z14squareMultiplyPiS_S_S_(
	.param .u64 .ptr .align 1 _Z14squareMultiplyPiS_S_S__param_0,
	.param .u64 .ptr .align 1 _Z14squareMultiplyPiS_S_S__param_1,
	.param .u64 .ptr .align 1 _Z14squareMultiplyPiS_S_S__param_2,
	.param .u64 .ptr .align 1 _Z14squareMultiplyPiS_S_S__param_3
)
{
	.reg .pred 	%p<10>;
	.reg .b32 	%r<144>;
	.reg .b64 	%rd<77>;

	ld.param.u64 	%rd6, [_Z14squareMultiplyPiS_S_S__param_0];
	ld.param.u64 	%rd7, [_Z14squareMultiplyPiS_S_S__param_1];
	ld.param.u64 	%rd5, [_Z14squareMultiplyPiS_S_S__param_2];
	ld.param.u64 	%rd8, [_Z14squareMultiplyPiS_S_S__param_3];
	cvta.to.global.u64 	%rd1, %rd7;
	cvta.to.global.u64 	%rd2, %rd6;
	cvta.to.global.u64 	%rd9, %rd8;
	mov.u32 	%r54, %ctaid.x;
	mov.u32 	%r55, %ntid.x;
	mov.u32 	%r56, %tid.x;
	mad.lo.s32 	%r1, %r54, %r55, %r56;
	mov.u32 	%r57, %ctaid.y;
	mov.u32 	%r58, %ntid.y;
	mov.u32 	%r59, %tid.y;
	mad.lo.s32 	%r60, %r57, %r58, %r59;
	ld.global.u32 	%r61, [%rd9];
	max.s32 	%r62, %r1, %r60;
	setp.ge.s32 	%p1, %r62, %r61;
	@%p1 bra 	$L__BB0_13;
	mul.lo.s32 	%r4, %r61, %r1;
	and.b32  	%r5, %r61, 7;
	setp.lt.u32 	%p2, %r61, 8;
	mov.b32 	%r138, 0;
	mov.u32 	%r143, %r138;
	@%p2 bra 	$L__BB0_4;
	and.b32  	%r138, %r61, 2147483640;
	neg.s32 	%r132, %r138;
	mul.lo.s32 	%r131, %r61, 7;
	shl.b32 	%r9, %r61, 3;
	mul.lo.s32 	%r130, %r61, 6;
	mul.lo.s32 	%r129, %r61, 5;
	shl.b32 	%r128, %r61, 2;
	mul.lo.s32 	%r127, %r61, 3;
	shl.b32 	%r126, %r61, 1;
	add.s32 	%r15, %r9, 8;
	mov.b64 	%rd76, 0;
	mov.b32 	%r124, 0;
	mov.u32 	%r123, %r4;
	mov.u32 	%r125, %r61;
	mov.u32 	%r143, %r124;
$L__BB0_3:
	.pragma "nounroll";
	cvt.u64.u32 	%rd11, %r131;
	add.s64 	%rd12, %rd76, %rd11;
	shl.b64 	%rd13, %rd12, 2;
	add.s64 	%rd14, %rd1, %rd13;
	cvt.u64.u32 	%rd15, %r130;
	add.s64 	%rd16, %rd76, %rd15;
	shl.b64 	%rd17, %rd16, 2;
	add.s64 	%rd18, %rd1, %rd17;
	cvt.u64.u32 	%rd19, %r129;
	add.s64 	%rd20, %rd76, %rd19;
	shl.b64 	%rd21, %rd20, 2;
	add.s64 	%rd22, %rd1, %rd21;
	cvt.u64.u32 	%rd23, %r128;
	add.s64 	%rd24, %rd76, %rd23;
	shl.b64 	%rd25, %rd24, 2;
	add.s64 	%rd26, %rd1, %rd25;
	cvt.u64.u32 	%rd27, %r127;
	add.s64 	%rd28, %rd76, %rd27;
	shl.b64 	%rd29, %rd28, 2;
	add.s64 	%rd30, %rd1, %rd29;
	cvt.u64.u32 	%rd31, %r126;
	add.s64 	%rd32, %rd76, %rd31;
	shl.b64 	%rd33, %rd32, 2;
	add.s64 	%rd34, %rd1, %rd33;
	cvt.u64.u32 	%rd35, %r125;
	add.s64 	%rd36, %rd76, %rd35;
	shl.b64 	%rd37, %rd36, 2;
	add.s64 	%rd38, %rd1, %rd37;
	mul.wide.s32 	%rd39, %r123, 4;
	add.s64 	%rd40, %rd2, %rd39;
	ld.global.u32 	%r66, [%rd40];
	mul.wide.u32 	%rd41, %r124, 4;
	add.s64 	%rd42, %rd1, %rd41;
	ld.global.u32 	%r67, [%rd42];
	mad.lo.s32 	%r68, %r67, %r66, %r143;
	ld.global.u32 	%r69, [%rd40+4];
	ld.global.u32 	%r70, [%rd38+4];
	mad.lo.s32 	%r71, %r70, %r69, %r68;
	ld.global.u32 	%r72, [%rd40+8];
	ld.global.u32 	%r73, [%rd34+8];
	mad.lo.s32 	%r74, %r73, %r72, %r71;
	ld.global.u32 	%r75, [%rd40+12];
	ld.global.u32 	%r76, [%rd30+12];
	mad.lo.s32 	%r77, %r76, %r75, %r74;
	ld.global.u32 	%r78, [%rd40+16];
	ld.global.u32 	%r79, [%rd26+16];
	mad.lo.s32 	%r80, %r79, %r78, %r77;
	ld.global.u32 	%r81, [%rd40+20];
	ld.global.u32 	%r82, [%rd22+20];
	mad.lo.s32 	%r83, %r82, %r81, %r80;
	ld.global.u32 	%r84, [%rd40+24];
	ld.global.u32 	%r85, [%rd18+24];
	mad.lo.s32 	%r86, %r85, %r84, %r83;
	ld.global.u32 	%r87, [%rd40+28];
	ld.global.u32 	%r88, [%rd14+28];
	mad.lo.s32 	%r143, %r88, %r87, %r86;
	add.s32 	%r132, %r132, 8;
	add.s64 	%rd76, %rd76, 8;
	add.s32 	%r131, %r131, %r9;
	add.s32 	%r130, %r130, %r9;
	add.s32 	%r129, %r129, %r9;
	add.s32 	%r128, %r128, %r9;
	add.s32 	%r127, %r127, %r9;
	add.s32 	%r126, %r126, %r9;
	add.s32 	%r125, %r125, %r9;
	add.s32 	%r124, %r124, %r15;
	add.s32 	%r123, %r123, 8;
	setp.ne.s32 	%p3, %r132, 0;
	@%p3 bra 	$L__BB0_3;
$L__BB0_4:
	setp.eq.s32 	%p4, %r5, 0;
	@%p4 bra 	$L__BB0_12;
	and.b32  	%r41, %r61, 3;
	setp.lt.u32 	%p5, %r5, 4;
	@%p5 bra 	$L__BB0_7;
	add.s32 	%r90, %r138, %r4;
	mul.wide.s32 	%rd43, %r90, 4;
	add.s64 	%rd44, %rd2, %rd43;
	ld.global.u32 	%r91, [%rd44];
	mul.lo.s32 	%r92, %r138, %r61;
	add.s32 	%r93, %r92, %r138;
	mul.wide.u32 	%rd45, %r93, 4;
	add.s64 	%rd46, %rd1, %rd45;
	ld.global.u32 	%r94, [%rd46];
	mad.lo.s32 	%r95, %r94, %r91, %r143;
	ld.global.u32 	%r96, [%rd44+4];
	add.s32 	%r97, %r92, %r61;
	cvt.u64.u32 	%rd47, %r97;
	cvt.u64.u32 	%rd48, %r138;
	add.s64 	%rd49, %rd47, %rd48;
	shl.b64 	%rd50, %rd49, 2;
	add.s64 	%rd51, %rd1, %rd50;
	ld.global.u32 	%r98, [%rd51+4];
	mad.lo.s32 	%r99, %r98, %r96, %r95;
	ld.global.u32 	%r100, [%rd44+8];
	add.s32 	%r101, %r97, %r61;
	cvt.u64.u32 	%rd52, %r101;
	add.s64 	%rd53, %rd52, %rd48;
	shl.b64 	%rd54, %rd53, 2;
	add.s64 	%rd55, %rd1, %rd54;
	ld.global.u32 	%r102, [%rd55+8];
	mad.lo.s32 	%r103, %r102, %r100, %r99;
	ld.global.u32 	%r104, [%rd44+12];
	add.s32 	%r105, %r101, %r61;
	cvt.u64.u32 	%rd56, %r105;
	add.s64 	%rd57, %rd56, %rd48;
	shl.b64 	%rd58, %rd57, 2;
	add.s64 	%rd59, %rd1, %rd58;
	ld.global.u32 	%r106, [%rd59+12];
	mad.lo.s32 	%r143, %r106, %r104, %r103;
	add.s32 	%r138, %r138, 4;
$L__BB0_7:
	setp.eq.s32 	%p6, %r41, 0;
	@%p6 bra 	$L__BB0_12;
	setp.eq.s32 	%p7, %r41, 1;
	@%p7 bra 	$L__BB0_10;
	add.s32 	%r108, %r138, %r4;
	mul.wide.s32 	%rd60, %r108, 4;
	add.s64 	%rd61, %rd2, %rd60;
	ld.global.u32 	%r109, [%rd61];
	mul.lo.s32 	%r110, %r138, %r61;
	add.s32 	%r111, %r110, %r138;
	mul.wide.u32 	%rd62, %r111, 4;
	add.s64 	%rd63, %rd1, %rd62;
	ld.global.u32 	%r112, [%rd63];
	mad.lo.s32 	%r113, %r112, %r109, %r143;
	ld.global.u32 	%r114, [%rd61+4];
	add.s32 	%r115, %r110, %r61;
	cvt.u64.u32 	%rd64, %r115;
	cvt.u64.u32 	%rd65, %r138;
	add.s64 	%rd66, %rd64, %rd65;
	shl.b64 	%rd67, %rd66, 2;
	add.s64 	%rd68, %rd1, %rd67;
	ld.global.u32 	%r116, [%rd68+4];
	mad.lo.s32 	%r143, %r116, %r114, %r113;
	add.s32 	%r138, %r138, 2;
$L__BB0_10:
	and.b32  	%r117, %r61, 1;
	setp.eq.b32 	%p8, %r117, 1;
	not.pred 	%p9, %p8;
	@%p9 bra 	$L__BB0_12;
	add.s32 	%r118, %r138, %r4;
	mul.wide.s32 	%rd69, %r118, 4;
	add.s64 	%rd70, %rd2, %rd69;
	ld.global.u32 	%r119, [%rd70];
	mad.lo.s32 	%r120, %r138, %r61, %r138;
	mul.wide.u32 	%rd71, %r120, 4;
	add.s64 	%rd72, %rd1, %rd71;
	ld.global.u32 	%r121, [%rd72];
	mad.lo.s32 	%r143, %r121, %r119, %r143;
$L__BB0_12:
	add.s32 	%r122, %r4, %r60;
	cvta.to.global.u64 	%rd73, %rd5;
	mul.wide.s32 	%rd74, %r122, 4;
	add.s64 	%rd75, %rd73, %rd74;
	st.global.u32 	[%rd75], %r143;
$L__BB0_13:
	ret;

}


// ===== COMPILED SASS (sm_100) =====

	.target	sm_100

	.elftype	@"ET_EXEC"


//--------------------- .note.nv.tkinfo           --------------------------
	.section	.note.nv.tkinfo,"",@"SHT_NOTE"
	.sectionflags	@"SHF_NOTE_NV_TKINFO"
	.tkinfo
        /*0018*/ 	.word	0x00000002
        /*0030*/ 	.string	""
        /*0030*/ 	.string	"ptxas"
        /*0030*/ 	.string	"Cuda compilation tools, release 13.0, V13.0.88"
        /*0030*/ 	.string	"Build cuda_13.0.r13.0/compiler.36424714_0"
        /*0030*/ 	.string	"-arch sm_100 -m 64 "



//--------------------- .note.nv.cuinfo           --------------------------
	.section	.note.nv.cuinfo,"",@"SHT_NOTE"
	.sectionflags	@"SHF_NOTE_NV_CUINFO"
        /*0018*/ 	.short	0x0002
        /*001a*/ 	.short	0x0064
        /*001c*/ 	.short	0x0082
	.zero		2


//--------------------- .nv.info                  --------------------------
	.section	.nv.info,"",@"SHT_CUDA_INFO"
	.align	4


	//----- nvinfo : EIATTR_REGCOUNT
	.align		4
        /*0000*/ 	.byte	0x04, 0x2f
        /*0002*/ 	.short	(.L_1 - .L_0)
	.align		4
.L_0:
        /*0004*/ 	.word	index@(_Z14squareMultiplyPiS_S_S_)
        /*0008*/ 	.word	0x00000020


	//----- nvinfo : EIATTR_FRAME_SIZE
	.align		4
.L_1:
        /*000c*/ 	.byte	0x04, 0x11
        /*000e*/ 	.short	(.L_3 - .L_2)
	.align		4
.L_2:
        /*0010*/ 	.word	index@(_Z14squareMultiplyPiS_S_S_)
        /*0014*/ 	.word	0x00000000


	//----- nvinfo : EIATTR_MIN_STACK_SIZE
	.align		4
.L_3:
        /*0018*/ 	.byte	0x04, 0x12
        /*001a*/ 	.short	(.L_5 - .L_4)
	.align		4
.L_4:
        /*001c*/ 	.word	index@(_Z14squareMultiplyPiS_S_S_)
        /*0020*/ 	.word	0x00000000
.L_5:


//--------------------- .nv.compat                --------------------------
	.section	.nv.compat,"",@"SHT_CUDA_COMPAT_INFO"
	.align	4
        /*0000*/ 	.byte	0x02, 0x09, 0x00, 0x00, 0x02, 0x02, 0x01, 0x00, 0x02, 0x05, 0x05, 0x00, 0x03, 0x07, 0x01, 0x01
        /*0010*/ 	.byte	0x02, 0x03, 0x00, 0x00, 0x02, 0x06, 0x01, 0x00, 0x04, 0x0b, 0x08, 0x00, 0x09, 0x00, 0x00, 0x00
        /*0020*/ 	.byte	0x00, 0x00, 0x00, 0x00


//--------------------- .nv.info._Z14squareMultiplyPiS_S_S_ --------------------------
	.section	.nv.info._Z14squareMultiplyPiS_S_S_,"",@"SHT_CUDA_INFO"
	.sectionflags	@""
	.align	4


	//----- nvinfo : EIATTR_CUDA_API_VERSION
	.align		4
        /*0000*/ 	.byte	0x04, 0x37
        /*0002*/ 	.short	(.L_7 - .L_6)
.L_6:
        /*0004*/ 	.word	0x00000082


	//----- nvinfo : EIATTR_KPARAM_INFO
	.align		4
.L_7:
        /*0008*/ 	.byte	0x04, 0x17
        /*000a*/ 	.short	(.L_9 - .L_8)
.L_8:
        /*000c*/ 	.word	0x00000000
        /*0010*/ 	.short	0x0003
        /*0012*/ 	.short	0x0018
        /*0014*/ 	.byte	0x00, 0xf5, 0x21, 0x00


	//----- nvinfo : EIATTR_KPARAM_INFO
	.align		4
.L_9:
        /*0018*/ 	.byte	0x04, 0x17
        /*001a*/ 	.short	(.L_11 - .L_10)
.L_10:
        /*001c*/ 	.word	0x00000000
        /*0020*/ 	.short	0x0002
        /*0022*/ 	.short	0x0010
        /*0024*/ 	.byte	0x00, 0xf5, 0x21, 0x00


	//----- nvinfo : EIATTR_KPARAM_INFO
	.align		4
.L_11:
        /*0028*/ 	.byte	0x04, 0x17
        /*002a*/ 	.short	(.L_13 - .L_12)
.L_12:
        /*002c*/ 	.word	0x00000000
        /*0030*/ 	.short	0x0001
        /*0032*/ 	.short	0x0008
        /*0034*/ 	.byte	0x00, 0xf5, 0x21, 0x00


	//----- nvinfo : EIATTR_KPARAM_INFO
	.align		4
.L_13:
        /*0038*/ 	.byte	0x04, 0x17
        /*003a*/ 	.short	(.L_15 - .L_14)
.L_14:
        /*003c*/ 	.word	0x00000000
        /*0040*/ 	.short	0x0000
        /*0042*/ 	.short	0x0000
        /*0044*/ 	.byte	0x00, 0xf5, 0x21, 0x00


	//----- nvinfo : EIATTR_SPARSE_MMA_MASK
	.align		4
.L_15:
        /*0048*/ 	.byte	0x03, 0x50
        /*004a*/ 	.short	0x0000


	//----- nvinfo : EIATTR_MAXREG_COUNT
	.align		4
        /*004c*/ 	.byte	0x03, 0x1b
        /*004e*/ 	.short	0x00ff


	//----- nvinfo : EIATTR_MERCURY_ISA_VERSION
	.align		4
        /*0050*/ 	.byte	0x03, 0x5f
        /*0052*/ 	.short	0x0101


	//----- nvinfo : EIATTR_VRC_CTA_INIT_COUNT
	.align		4
        /*0054*/ 	.byte	0x02, 0x4a
	.zero		1
	.zero		1


	//----- nvinfo : EIATTR_EXIT_INSTR_OFFSETS
	.align		4
        /*0058*/ 	.byte	0x04, 0x1c
        /*005a*/ 	.short	(.L_17 - .L_16)


	//   ....[0]....
.L_16:
        /*005c*/ 	.word	0x000000f0


	//   ....[1]....
        /*0060*/ 	.word	0x00000da0


	//----- nvinfo : EIATTR_CBANK_PARAM_SIZE
	.align		4
.L_17:
        /*0064*/ 	.byte	0x03, 0x19
        /*0066*/ 	.short	0x0020


	//----- nvinfo : EIATTR_PARAM_CBANK
	.align		4
        /*0068*/ 	.byte	0x04, 0x0a
        /*006a*/ 	.short	(.L_19 - .L_18)
	.align		4
.L_18:
        /*006c*/ 	.word	index@(.nv.constant0._Z14squareMultiplyPiS_S_S_)
        /*0070*/ 	.short	0x0380
        /*0072*/ 	.short	0x0020


	//----- nvinfo : EIATTR_SW_WAR
	.align		4
.L_19:
        /*0074*/ 	.byte	0x04, 0x36
        /*0076*/ 	.short	(.L_21 - .L_20)
.L_20:
        /*0078*/ 	.word	0x00000008
.L_21:


//--------------------- .nv.callgraph             --------------------------
	.section	.nv.callgraph,"",@"SHT_CUDA_CALLGRAPH"
	.align	4
	.sectionentsize	8
	.align		4
        /*0000*/ 	.word	0x00000000
	.align		4
        /*0004*/ 	.word	0xffffffff
	.align		4
        /*0008*/ 	.word	0x00000000
	.align		4
        /*000c*/ 	.word	0xfffffffe
	.align		4
        /*0010*/ 	.word	0x00000000
	.align		4
        /*0014*/ 	.word	0xfffffffd
	.align		4
        /*0018*/ 	.word	0x00000000
	.align		4
        /*001c*/ 	.word	0xfffffffc


//--------------------- .text._Z14squareMultiplyPiS_S_S_ --------------------------
	.section	.text._Z14squareMultiplyPiS_S_S_,"ax",@progbits
	.align	128
        .global         _Z14squareMultiplyPiS_S_S_
        .type           _Z14squareMultiplyPiS_S_S_,@function
        .size           _Z14squareMultiplyPiS_S_S_,(.L_x_5 - _Z14squareMultiplyPiS_S_S_)
        .other          _Z14squareMultiplyPiS_S_S_,@"STO_CUDA_ENTRY STV_DEFAULT"
_Z14squareMultiplyPiS_S_S_:
.text._Z14squareMultiplyPiS_S_S_:
[----:B------:R-:W-:Y:S08]  /*0000*/  LDC R1, c[0x0][0x37c] ;  /* 0x0000df00ff017b82 */ /* 0x000ff00000000800 */
[----:B------:R-:W0:Y:S01]  /*0010*/  LDC.64 R2, c[0x0][0x398] ;  /* 0x0000e600ff027b82 */ /* 0x000e220000000a00 */
[----:B------:R-:W0:Y:S02]  /*0020*/  LDCU.64 UR18, c[0x0][0x358] ;  /* 0x00006b00ff1277ac */ /* 0x000e240008000a00 */
[----:B0-----:R-:W2:Y:S05]  /*0030*/  LDG.E R2, desc[UR18][R2.64] ;  /* 0x0000001202027981 */ /* 0x001eaa000c1e1900 */
[----:B------:R-:W0:Y:S01]  /*0040*/  S2UR UR4, SR_CTAID.X ;  /* 0x00000000000479c3 */ /* 0x000e220000002500 */
[----:B------:R-:W0:Y:S01]  /*0050*/  S2R R0, SR_TID.X ;  /* 0x0000000000007919 */ /* 0x000e220000002100 */
[----:B------:R-:W1:Y:S06]  /*0060*/  S2R R7, SR_TID.Y ;  /* 0x0000000000077919 */ /* 0x000e6c0000002200 */
[----:B------:R-:W0:Y:S08]  /*0070*/  LDC R5, c[0x0][0x360] ;  /* 0x0000d800ff057b82 */ /* 0x000e300000000800 */
[----:B------:R-:W1:Y:S08]  /*0080*/  S2UR UR5, SR_CTAID.Y ;  /* 0x00000000000579c3 */ /* 0x000e700000002600 */
[----:B------:R-:W1:Y:S01]  /*0090*/  LDC R4, c[0x0][0x364] ;  /* 0x0000d900ff047b82 */ /* 0x000e620000000800 */
[----:B0-----:R-:W-:-:S02]  /*00a0*/  IMAD R5, R5, UR4, R0 ;  /* 0x0000000405057c24 */ /* 0x001fc4000f8e0200 */
[----:B-1----:R-:W-:-:S05]  /*00b0*/  IMAD R0, R4, UR5, R7 ;  /* 0x0000000504007c24 */ /* 0x002fca000f8e0207 */
[----:B------:R-:W-:Y:S02]  /*00c0*/  VIMNMX R4, PT, PT, R5, R0, !PT ;  /* 0x0000000005047248 */ /* 0x000fe40007fe0100 */
[----:B--2---:R-:W-:-:S13]  /*00d0*/  R2UR UR7, R2 ;  /* 0x00000000020772ca */ /* 0x004fda00000e0000 */
[----:B------:R-:W-:-:S13]  /*00e0*/  ISETP.GE.AND P0, PT, R4, UR7, PT ;  /* 0x0000000704007c0c */ /* 0x000fda000bf06270 */
[----:B------:R-:W-:Y:S05]  /*00f0*/  @P0 EXIT ;  /* 0x000000000000094d */ /* 0x000fea0003800000 */
[----:B------:R-:W-:Y:S01]  /*0100*/  UISETP.GE.U32.AND UP0, UPT, UR7, 0x8, UPT ;  /* 0x000000080700788c */ /* 0x000fe2000bf06070 */
[----:B------:R-:W-:Y:S02]  /*0110*/  HFMA2 R6, -RZ, RZ, 0, 0 ;  /* 0x00000000ff067431 */ /* 0x000fe400000001ff */
[----:B------:R-:W-:Y:S01]  /*0120*/  IMAD R3, R5, UR7, RZ ;  /* 0x0000000705037c24 */ /* 0x000fe2000f8e02ff */
[----:B------:R-:W-:-:S05]  /*0130*/  UMOV UR4, URZ ;  /* 0x000000ff00047c82 */ /* 0x000fca0008000000 */
[----:B------:R-:W-:Y:S05]  /*0140*/  BRA.U !UP0, `(.L_x_0) ;  /* 0x0000000508907547 */ /* 0x000fea000b800000 */
[----:B------:R-:W0:Y:S01]  /*0150*/  LDC.64 R12, c[0x0][0x380] ;  /* 0x0000e000ff0c7b82 */ /* 0x000e220000000a00 */
[----:B------:R-:W-:Y:S01]  /*0160*/  ULOP3.LUT UR4, UR7, 0x7ffffff8, URZ, 0xc0, !UPT ;  /* 0x7ffffff807047892 */ /* 0x000fe2000f8ec0ff */
[----:B------:R-:W-:Y:S01]  /*0170*/  MOV R2, RZ ;  /* 0x000000ff00027202 */ /* 0x000fe20000000f00 */
[----:B------:R-:W-:Y:S01]  /*0180*/  IMAD.MOV.U32 R4, RZ, RZ, R3 ;  /* 0x000000ffff047224 */ /* 0x000fe200078e0003 */
[----:B------:R-:W-:Y:S01]  /*0190*/  MOV R6, RZ ;  /* 0x000000ff00067202 */ /* 0x000fe20000000f00 */
[----:B------:R-:W-:Y:S02]  /*01a0*/  UIMAD UR27, UR7, 0x7, URZ ;  /* 0x00000007071b78a4 */ /* 0x000fe4000f8e02ff */
[----:B------:R-:W-:Y:S01]  /*01b0*/  UIMAD UR28, UR7, 0x6, URZ ;  /* 0x00000006071c78a4 */ /* 0x000fe2000f8e02ff */
[----:B------:R-:W1:Y:S01]  /*01c0*/  LDC.64 R14, c[0x0][0x388] ;  /* 0x0000e200ff0e7b82 */ /* 0x000e620000000a00 */
[----:B------:R-:W2:Y:S01]  /*01d0*/  LDCU.64 UR24, c[0x0][0x388] ;  /* 0x00007100ff1877ac */ /* 0x000ea20008000a00 */
[----:B------:R-:W-:-:S02]  /*01e0*/  UIMAD UR29, UR7, 0x5, URZ ;  /* 0x00000005071d78a4 */ /* 0x000fc4000f8e02ff */
[----:B------:R-:W-:Y:S02]  /*01f0*/  USHF.L.U32 UR30, UR7, 0x2, URZ ;  /* 0x00000002071e7899 */ /* 0x000fe400080006ff */
[----:B------:R-:W-:Y:S02]  /*0200*/  UIMAD UR31, UR7, 0x3, URZ ;  /* 0x00000003071f78a4 */ /* 0x000fe4000f8e02ff */
[----:B------:R-:W-:Y:S02]  /*0210*/  USHF.L.U32 UR32, UR7, 0x1, URZ ;  /* 0x0000000107207899 */ /* 0x000fe400080006ff */
[----:B------:R-:W-:Y:S01]  /*0220*/  UIADD3 UR26, UPT, UPT, -UR4, URZ, URZ ;  /* 0x000000ff041a7290 */ /* 0x000fe2000fffe1ff */
[----:B------:R-:W-:Y:S01]  /*0230*/  UMOV UR5, URZ ;  /* 0x000000ff00057c82 */ /* 0x000fe20008000000 */
[----:B------:R-:W-:Y:S01]  /*0240*/  UMOV UR6, URZ ;  /* 0x000000ff00067c82 */ /* 0x000fe20008000000 */
[----:B------:R-:W-:-:S09]  /*0250*/  UMOV UR8, UR7 ;  /* 0x0000000700087c82 */ /* 0x000fd20008000000 */
.L_x_1:
[----:B------:R-:W-:Y:S01]  /*0260*/  UIADD3 UR9, UP4, UPT, UR8, UR5, URZ ;  /* 0x0000000508097290 */ /* 0x000fe2000ff9e0ff */
[----:B-1----:R-:W-:Y:S01]  /*0270*/  IMAD.WIDE.U32 R18, R2, 0x4, R14 ;  /* 0x0000000402127825 */ /* 0x002fe200078e000e */
[----:B------:R-:W-:Y:S02]  /*0280*/  UIADD3 UR13, UP6, UPT, UR31, UR5, URZ ;  /* 0x000000051f0d7290 */ /* 0x000fe4000ffde0ff */
[----:B------:R-:W-:Y:S01]  /*0290*/  UIADD3.X UR10, UPT, UPT, URZ, UR6, URZ, UP4, !UPT ;  /* 0x00000006ff0a7290 */ /* 0x000fe2000a7fe4ff */
[----:B0-----:R-:W-:Y:S01]  /*02a0*/  IMAD.WIDE R16, R4, 0x4, R12 ;  /* 0x0000000404107825 */ /* 0x001fe200078e020c */
[----:B--2---:R-:W-:Y:S01]  /*02b0*/  ULEA UR33, UP4, UR9, UR24, 0x2 ;  /* 0x0000001809217291 */ /* 0x004fe2000f8810ff */
[----:B------:R0:W2:Y:S01]  /*02c0*/  LDG.E R9, desc[UR18][R18.64] ;  /* 0x0000001212097981 */ /* 0x0000a2000c1e1900 */
[----:B------:R-:W-:Y:S02]  /*02d0*/  UIADD3 UR11, UP5, UPT, UR32, UR5, URZ ;  /* 0x00000005200b7290 */ /* 0x000fe4000ffbe0ff */
[----:B------:R-:W-:Y:S01]  /*02e0*/  ULEA.HI.X UR9, UR9, UR25, UR10, 0x2, UP4 ;  /* 0x0000001909097291 */ /* 0x000fe2000a0f140a */
[----:B------:R-:W2:Y:S01]  /*02f0*/  LDG.E R26, desc[UR18][R16.64] ;  /* 0x00000012101a7981 */ /* 0x000ea2000c1e1900 */
[----:B------:R-:W-:-:S02]  /*0300*/  UIADD3.X UR14, UPT, UPT, URZ, UR6, URZ, UP6, !UPT ;  /* 0x00000006ff0e7290 */ /* 0x000fc4000b7fe4ff */
[----:B------:R-:W-:Y:S01]  /*0310*/  UIADD3.X UR12, UPT, UPT, URZ, UR6, URZ, UP5, !UPT ;  /* 0x00000006ff0c7290 */ /* 0x000fe2000affe4ff */
[----:B------:R-:W3:Y:S01]  /*0320*/  LDG.E R24, desc[UR18][R16.64+0x4] ;  /* 0x0000041210187981 */ /* 0x000ee2000c1e1900 */
[----:B------:R-:W-:Y:S02]  /*0330*/  ULEA UR35, UP6, UR13, UR24, 0x2 ;  /* 0x000000180d237291 */ /* 0x000fe4000f8c10ff */
[----:B------:R-:W-:Y:S01]  /*0340*/  ULEA UR34, UP5, UR11, UR24, 0x2 ;  /* 0x000000180b227291 */ /* 0x000fe2000f8a10ff */
[----:B------:R-:W-:Y:S01]  /*0350*/  IMAD.U32 R21, RZ, RZ, UR9 ;  /* 0x00000009ff157e24 */ /* 0x000fe2000f8e00ff */
[----:B------:R-:W-:Y:S01]  /*0360*/  UIADD3 UR17, UP1, UPT, UR29, UR5, URZ ;  /* 0x000000051d117290 */ /* 0x000fe2000ff3e0ff */
[----:B------:R-:W4:Y:S01]  /*0370*/  LDG.E R22, desc[UR18][R16.64+0x8] ;  /* 0x0000081210167981 */ /* 0x000f22000c1e1900 */
[----:B------:R-:W-:Y:S02]  /*0380*/  UIADD3 UR15, UP0, UPT, UR30, UR5, URZ ;  /* 0x000000051e0f7290 */ /* 0x000fe4000ff1e0ff */
[----:B------:R-:W-:Y:S01]  /*0390*/  ULEA.HI.X UR9, UR13, UR25, UR14, 0x2, UP6 ;  /* 0x000000190d097291 */ /* 0x000fe2000b0f140e */
[----:B------:R-:W5:Y:S01]  /*03a0*/  LDG.E R11, desc[UR18][R16.64+0xc] ;  /* 0x00000c12100b7981 */ /* 0x000f62000c1e1900 */
[----:B------:R-:W-:Y:S01]  /*03b0*/  ULEA.HI.X UR10, UR11, UR25, UR12, 0x2, UP5 ;  /* 0x000000190b0a7291 */ /* 0x000fe2000a8f140c */
[----:B------:R-:W-:Y:S01]  /*03c0*/  MOV R20, UR33 ;  /* 0x0000002100147c02 */ /* 0x000fe20008000f00 */
[----:B------:R-:W-:Y:S01]  /*03d0*/  UIADD3.X UR20, UPT, UPT, URZ, UR6, URZ, UP1, !UPT ;  /* 0x00000006ff147290 */ /* 0x000fe20008ffe4ff */
[----:B------:R-:W5:Y:S01]  /*03e0*/  LDG.E R10, desc[UR18][R16.64+0x10] ;  /* 0x00001012100a7981 */ /* 0x000f62000c1e1900 */
[----:B------:R-:W-:-:S02]  /*03f0*/  UIADD3.X UR16, UPT, UPT, URZ, UR6, URZ, UP0, !UPT ;  /* 0x00000006ff107290 */ /* 0x000fc400087fe4ff */
[----:B------:R-:W-:Y:S01]  /*0400*/  ULEA UR37, UP1, UR17, UR24, 0x2 ;  /* 0x0000001811257291 */ /* 0x000fe2000f8210ff */
[----:B0-----:R-:W-:Y:S01]  /*0410*/  MOV R19, UR9 ;  /* 0x0000000900137c02 */ /* 0x001fe20008000f00 */
[----:B------:R-:W-:Y:S01]  /*0420*/  ULEA UR36, UP0, UR15, UR24, 0x2 ;  /* 0x000000180f247291 */ /* 0x000fe2000f8010ff */
[----:B------:R-:W-:Y:S01]  /*0430*/  MOV R28, UR34 ;  /* 0x00000022001c7c02 */ /* 0x000fe20008000f00 */
[----:B------:R-:W-:Y:S01]  /*0440*/  UIADD3 UR21, UP2, UPT, UR28, UR5, URZ ;  /* 0x000000051c157290 */ /* 0x000fe2000ff5e0ff */
[----:B------:R-:W-:Y:S01]  /*0450*/  MOV R29, UR10 ;  /* 0x0000000a001d7c02 */ /* 0x000fe20008000f00 */
[----:B------:R-:W-:Y:S01]  /*0460*/  ULEA.HI.X UR9, UR17, UR25, UR20, 0x2, UP1 ;  /* 0x0000001911097291 */ /* 0x000fe200088f1414 */
[----:B------:R0:W3:Y:S01]  /*0470*/  LDG.E R25, desc[UR18][R20.64+0x4] ;  /* 0x0000041214197981 */ /* 0x0000e2000c1e1900 */
[----:B------:R-:W-:Y:S01]  /*0480*/  ULEA.HI.X UR10, UR15, UR25, UR16, 0x2, UP0 ;  /* 0x000000190f0a7291 */ /* 0x000fe200080f1410 */
[----:B------:R-:W-:Y:S01]  /*0490*/  IMAD.U32 R18, RZ, RZ, UR35 ;  /* 0x00000023ff127e24 */ /* 0x000fe2000f8e00ff */
[----:B------:R-:W-:Y:S01]  /*04a0*/  UIADD3.X UR22, UPT, UPT, URZ, UR6, URZ, UP2, !UPT ;  /* 0x00000006ff167290 */ /* 0x000fe200097fe4ff */
[----:B------:R-:W4:Y:S01]  /*04b0*/  LDG.E R23, desc[UR18][R28.64+0x8] ;  /* 0x000008121c177981 */ /* 0x000f22000c1e1900 */
[----:B------:R-:W-:-:S02]  /*04c0*/  ULEA UR11, UP0, UR21, UR24, 0x2 ;  /* 0x00000018150b7291 */ /* 0x000fc4000f8010ff */
[----:B------:R-:W-:Y:S01]  /*04d0*/  UIADD3 UR23, UP3, UPT, UR27, UR5, URZ ;  /* 0x000000051b177290 */ /* 0x000fe2000ff7e0ff */
[----:B------:R-:W5:Y:S01]  /*04e0*/  LDG.E R8, desc[UR18][R16.64+0x14] ;  /* 0x0000141210087981 */ /* 0x000f62000c1e1900 */
[----:B0-----:R-:W-:Y:S01]  /*04f0*/  MOV R21, UR9 ;  /* 0x0000000900157c02 */ /* 0x001fe20008000f00 */
[----:B------:R-:W-:Y:S02]  /*0500*/  ULEA.HI.X UR9, UR21, UR25, UR22, 0x2, UP0 ;  /* 0x0000001915097291 */ /* 0x000fe400080f1416 */
[----:B------:R-:W5:Y:S04]  /*0510*/  LDG.E R7, desc[UR18][R16.64+0x18] ;  /* 0x0000181210077981 */ /* 0x000f68000c1e1900 */
[----:B------:R0:W5:Y:S01]  /*0520*/  LDG.E R5, desc[UR18][R16.64+0x1c] ;  /* 0x00001c1210057981 */ /* 0x000162000c1e1900 */
[----:B------:R-:W-:-:S03]  /*0530*/  ULEA UR12, UP0, UR23, UR24, 0x2 ;  /* 0x00000018170c7291 */ /* 0x000fc6000f8010ff */
[----:B------:R1:W5:Y:S01]  /*0540*/  LDG.E R27, desc[UR18][R18.64+0xc] ;  /* 0x00000c12121b7981 */ /* 0x000362000c1e1900 */
[----:B------:R-:W-:Y:S01]  /*0550*/  MOV R20, UR37 ;  /* 0x0000002500147c02 */ /* 0x000fe20008000f00 */
[----:B0-----:R-:W-:Y:S01]  /*0560*/  IMAD.U32 R17, RZ, RZ, UR10 ;  /* 0x0000000aff117e24 */ /* 0x001fe2000f8e00ff */
[----:B------:R-:W-:Y:S01]  /*0570*/  MOV R16, UR36 ;  /* 0x0000002400107c02 */ /* 0x000fe20008000f00 */
[----:B------:R-:W-:Y:S01]  /*0580*/  UIADD3.X UR10, UPT, UPT, URZ, UR6, URZ, UP3, !UPT ;  /* 0x00000006ff0a7290 */ /* 0x000fe20009ffe4ff */
[----:B------:R-:W-:Y:S01]  /*0590*/  MOV R29, UR9 ;  /* 0x00000009001d7c02 */ /* 0x000fe20008000f00 */
[----:B------:R-:W-:Y:S01]  /*05a0*/  IMAD.U32 R28, RZ, RZ, UR11 ;  /* 0x0000000bff1c7e24 */ /* 0x000fe2000f8e00ff */
[----:B------:R-:W5:Y:S01]  /*05b0*/  LDG.E R21, desc[UR18][R20.64+0x14] ;  /* 0x0000141214157981 */ /* 0x000f62000c1e1900 */
[----:B------:R-:W-:-:S03]  /*05c0*/  ULEA.HI.X UR9, UR23, UR25, UR10, 0x2, UP0 ;  /* 0x0000001917097291 */ /* 0x000fc600080f140a */
[----:B------:R-:W5:Y:S01]  /*05d0*/  LDG.E R17, desc[UR18][R16.64+0x10] ;  /* 0x0000101210117981 */ /* 0x000f62000c1e1900 */
[----:B-1----:R-:W-:Y:S02]  /*05e0*/  MOV R18, UR12 ;  /* 0x0000000c00127c02 */ /* 0x002fe40008000f00 */
[----:B------:R-:W-:Y:S01]  /*05f0*/  IMAD.U32 R19, RZ, RZ, UR9 ;  /* 0x00000009ff137e24 */ /* 0x000fe2000f8e00ff */
[----:B------:R-:W5:Y:S04]  /*0600*/  LDG.E R28, desc[UR18][R28.64+0x18] ;  /* 0x000018121c1c7981 */ /* 0x000f68000c1e1900 */
[----:B------:R-:W5:Y:S01]  /*0610*/  LDG.E R18, desc[UR18][R18.64+0x1c] ;  /* 0x00001c1212127981 */ /* 0x000f62000c1e1900 */
[----:B------:R-:W-:Y:S02]  /*0620*/  UIADD3 UR5, UP0, UPT, UR5, 0x8, URZ ;  /* 0x0000000805057890 */ /* 0x000fe4000ff1e0ff */
[----:B------:R-:W-:-:S02]  /*0630*/  UIADD3 UR26, UPT, UPT, UR26, 0x8, URZ ;  /* 0x000000081a1a7890 */ /* 0x000fc4000fffe0ff */
[----:B------:R-:W-:Y:S02]  /*0640*/  UIADD3.X UR6, UPT, UPT, URZ, UR6, URZ, UP0, !UPT ;  /* 0x00000006ff067290 */ /* 0x000fe400087fe4ff */
[----:B------:R-:W-:Y:S02]  /*0650*/  UISETP.NE.AND UP0, UPT, UR26, URZ, UPT ;  /* 0x000000ff1a00728c */ /* 0x000fe4000bf05270 */
[----:B------:R-:W-:Y:S01]  /*0660*/  ULEA UR9, UR7, 0x8, 0x3 ;  /* 0x0000000807097891 */ /* 0x000fe2000f8e18ff */
[----:B------:R-:W-:Y:S01]  /*0670*/  IADD3 R4, PT, PT, R4, 0x8, RZ ;  /* 0x0000000804047810 */ /* 0x000fe20007ffe0ff */
[----:B------:R-:W-:-:S04]  /*0680*/  ULEA UR27, UR7, UR27, 0x3 ;  /* 0x0000001b071b7291 */ /* 0x000fc8000f8e18ff */
[----:B------:R-:W-:Y:S01]  /*0690*/  IADD3 R2, PT, PT, R2, UR9, RZ ;  /* 0x0000000902027c10 */ /* 0x000fe2000fffe0ff */
[----:B------:R-:W-:Y:S02]  /*06a0*/  ULEA UR28, UR7, UR28, 0x3 ;  /* 0x0000001c071c7291 */ /* 0x000fe4000f8e18ff */
[----:B------:R-:W-:Y:S02]  /*06b0*/  ULEA UR29, UR7, UR29, 0x3 ;  /* 0x0000001d071d7291 */ /* 0x000fe4000f8e18ff */
[----:B------:R-:W-:Y:S02]  /*06c0*/  ULEA UR30, UR7, UR30, 0x3 ;  /* 0x0000001e071e7291 */ /* 0x000fe4000f8e18ff */
[----:B------:R-:W-:Y:S02]  /*06d0*/  ULEA UR31, UR7, UR31, 0x3 ;  /* 0x0000001f071f7291 */ /* 0x000fe4000f8e18ff */
[----:B------:R-:W-:Y:S02]  /*06e0*/  ULEA UR32, UR7, UR32, 0x3 ;  /* 0x0000002007207291 */ /* 0x000fe4000f8e18ff */
[----:B------:R-:W-:Y:S01]  /*06f0*/  ULEA UR8, UR7, UR8, 0x3 ;  /* 0x0000000807087291 */ /* 0x000fe2000f8e18ff */
[----:B--2---:R-:W-:-:S04]  /*0700*/  IMAD R9, R26, R9, R6 ;  /* 0x000000091a097224 */ /* 0x004fc800078e0206 */
[----:B---3--:R-:W-:-:S04]  /*0710*/  IMAD R9, R24, R25, R9 ;  /* 0x0000001918097224 */ /* 0x008fc800078e0209 */
[----:B----4-:R-:W-:-:S04]  /*0720*/  IMAD R22, R22, R23, R9 ;  /* 0x0000001716167224 */ /* 0x010fc800078e0209 */
[----:B-----5:R-:W-:-:S04]  /*0730*/  IMAD R11, R11, R27, R22 ;  /* 0x0000001b0b0b7224 */ /* 0x020fc800078e0216 */
[----:B------:R-:W-:-:S04]  /*0740*/  IMAD R10, R10, R17, R11 ;  /* 0x000000110a0a7224 */ /* 0x000fc800078e020b */
[----:B------:R-:W-:-:S04]  /*0750*/  IMAD R8, R8, R21, R10 ;  /* 0x0000001508087224 */ /* 0x000fc800078e020a */
[----:B------:R-:W-:-:S04]  /*0760*/  IMAD R7, R7, R28, R8 ;  /* 0x0000001c07077224 */ /* 0x000fc800078e0208 */
[----:B------:R-:W-:Y:S01]  /*0770*/  IMAD R6, R5, R18, R7 ;  /* 0x0000001205067224 */ /* 0x000fe200078e0207 */
[----:B------:R-:W-:Y:S06]  /*0780*/  BRA.U UP0, `(.L_x_1) ;  /* 0xfffffff900b47547 */ /* 0x000fec000b83ffff */
.L_x_0:
[----:B------:R-:W-:-:S04]  /*0790*/  ULOP3.LUT UR5, UR7, 0x7, URZ, 0xc0, !UPT ;  /* 0x0000000707057892 */ /* 0x000fc8000f8ec0ff */
[----:B------:R-:W-:-:S09]  /*07a0*/  UISETP.NE.AND UP0, UPT, UR5, URZ, UPT ;  /* 0x000000ff0500728c */ /* 0x000fd2000bf05270 */
[----:B------:R-:W-:Y:S05]  /*07b0*/  BRA.U !UP0, `(.L_x_2) ;  /* 0x0000000508687547 */ /* 0x000fea000b800000 */
[----:B------:R-:W-:Y:S02]  /*07c0*/  UISETP.GE.U32.AND UP1, UPT, UR5, 0x4, UPT ;  /* 0x000000040500788c */ /* 0x000fe4000bf26070 */
[----:B------:R-:W-:-:S04]  /*07d0*/  ULOP3.LUT UR13, UR7, 0x3, URZ, 0xc0, !UPT ;  /* 0x00000003070d7892 */ /* 0x000fc8000f8ec0ff */
[----:B------:R-:W-:-:S03]  /*07e0*/  UISETP.NE.AND UP0, UPT, UR13, URZ, UPT ;  /* 0x000000ff0d00728c */ /* 0x000fc6000bf05270 */
[----:B------:R-:W-:Y:S08]  /*07f0*/  BRA.U !UP1, `(.L_x_3) ;  /* 0x0000000109b07547 */ /* 0x000ff0000b800000 */
[----:B------:R-:W0:Y:S01]  /*0800*/  LDCU.128 UR20, c[0x0][0x380] ;  /* 0x00007000ff1477ac */ /* 0x000e220008000c00 */
[----:B------:R-:W-:Y:S01]  /*0810*/  IADD3 R7, PT, PT, R3, UR4, RZ ;  /* 0x0000000403077c10 */ /* 0x000fe2000fffe0ff */
[----:B------:R-:W1:Y:S01]  /*0820*/  LDCU.64 UR14, c[0x0][0x388] ;  /* 0x00007100ff0e77ac */ /* 0x000e620008000a00 */
[----:B------:R-:W-:Y:S02]  /*0830*/  UIMAD UR5, UR7, UR4, UR7 ;  /* 0x00000004070572a4 */ /* 0x000fe4000f8e0207 */
[----:B------:R-:W-:Y:S02]  /*0840*/  UIMAD UR8, UR7, UR4, UR4 ;  /* 0x00000004070872a4 */ /* 0x000fe4000f8e0204 */
[----:B------:R-:W-:Y:S02]  /*0850*/  UIADD3 UR12, UP1, UPT, UR4, UR5, URZ ;  /* 0x00000005040c7290 */ /* 0x000fe4000ff3e0ff */
[----:B------:R-:W-:Y:S02]  /*0860*/  UIADD3 UR5, UPT, UPT, UR7, UR5, URZ ;  /* 0x0000000507057290 */ /* 0x000fe4000fffe0ff */
[----:B------:R-:W-:-:S02]  /*0870*/  UIADD3.X UR6, UPT, UPT, URZ, URZ, URZ, UP1, !UPT ;  /* 0x000000ffff067290 */ /* 0x000fc40008ffe4ff */
[----:B0-----:R-:W-:Y:S01]  /*0880*/  UIMAD.WIDE.U32 UR8, UR8, 0x4, UR22 ;  /* 0x00000004080878a5 */ /* 0x001fe2000f8e0016 */
[----:B------:R-:W-:Y:S01]  /*0890*/  MOV R5, UR21 ;  /* 0x0000001500057c02 */ /* 0x000fe20008000f00 */
[----:B------:R-:W-:Y:S01]  /*08a0*/  UIADD3 UR10, UP2, UPT, UR4, UR5, URZ ;  /* 0x00000005040a7290 */ /* 0x000fe2000ff5e0ff */
[----:B------:R-:W-:Y:S01]  /*08b0*/  IMAD.U32 R4, RZ, RZ, UR20 ;  /* 0x00000014ff047e24 */ /* 0x000fe2000f8e00ff */
[----:B-1----:R-:W-:Y:S02]  /*08c0*/  ULEA UR17, UP1, UR12, UR14, 0x2 ;  /* 0x0000000e0c117291 */ /* 0x002fe4000f8210ff */
[----:B------:R-:W-:Y:S01]  /*08d0*/  UIADD3 UR5, UPT, UPT, UR7, UR5, URZ ;  /* 0x0000000507057290 */ /* 0x000fe2000fffe0ff */
[----:B------:R-:W-:Y:S01]  /*08e0*/  MOV R14, UR8 ;  /* 0x00000008000e7c02 */ /* 0x000fe20008000f00 */
[----:B------:R-:W-:Y:S01]  /*08f0*/  ULEA.HI.X UR12, UR12, UR15, UR6, 0x2, UP1 ;  /* 0x0000000f0c0c7291 */ /* 0x000fe200088f1406 */
[----:B------:R-:W-:Y:S01]  /*0900*/  IMAD.U32 R15, RZ, RZ, UR9 ;  /* 0x00000009ff0f7e24 */ /* 0x000fe2000f8e00ff */
[----:B------:R-:W-:Y:S01]  /*0910*/  UIADD3 UR6, UP3, UPT, UR4, UR5, URZ ;  /* 0x0000000504067290 */ /* 0x000fe2000ff7e0ff */
[----:B------:R-:W-:Y:S01]  /*0920*/  IMAD.WIDE R4, R7, 0x4, R4 ;  /* 0x0000000407047825 */ /* 0x000fe200078e0204 */
[----:B------:R-:W-:-:S02]  /*0930*/  UIADD3.X UR11, UPT, UPT, URZ, URZ, URZ, UP2, !UPT ;  /* 0x000000ffff0b7290 */ /* 0x000fc400097fe4ff */
[----:B------:R-:W-:Y:S01]  /*0940*/  ULEA UR16, UP1, UR10, UR14, 0x2 ;  /* 0x0000000e0a107291 */ /* 0x000fe2000f8210ff */
[----:B------:R-:W-:Y:S01]  /*0950*/  MOV R8, UR17 ;  /* 0x0000001100087c02 */ /* 0x000fe20008000f00 */
[----:B------:R-:W-:Y:S01]  /*0960*/  UIADD3.X UR8, UPT, UPT, URZ, URZ, URZ, UP3, !UPT ;  /* 0x000000ffff087290 */ /* 0x000fe20009ffe4ff */
[----:B------:R-:W-:Y:S01]  /*0970*/  MOV R9, UR12 ;  /* 0x0000000c00097c02 */ /* 0x000fe20008000f00 */
[----:B------:R-:W-:Y:S01]  /*0980*/  ULEA UR5, UP2, UR6, UR14, 0x2 ;  /* 0x0000000e06057291 */ /* 0x000fe2000f8410ff */
[----:B------:R-:W2:Y:S01]  /*0990*/  LDG.E R14, desc[UR18][R14.64] ;  /* 0x000000120e0e7981 */ /* 0x000ea2000c1e1900 */
[----:B------:R-:W-:Y:S01]  /*09a0*/  ULEA.HI.X UR9, UR10, UR15, UR11, 0x2, UP1 ;  /* 0x0000000f0a097291 */ /* 0x000fe200088f140b */
[----:B------:R-:W-:Y:S01]  /*09b0*/  MOV R10, UR16 ;  /* 0x00000010000a7c02 */ /* 0x000fe20008000f00 */
[----:B------:R-:W-:Y:S01]  /*09c0*/  ULEA.HI.X UR6, UR6, UR15, UR8, 0x2, UP2 ;  /* 0x0000000f06067291 */ /* 0x000fe200090f1408 */
[----:B------:R-:W2:Y:S03]  /*09d0*/  LDG.E R7, desc[UR18][R4.64] ;  /* 0x0000001204077981 */ /* 0x000ea6000c1e1900 */
[----:B------:R-:W-:Y:S01]  /*09e0*/  IMAD.U32 R11, RZ, RZ, UR9 ;  /* 0x00000009ff0b7e24 */ /* 0x000fe2000f8e00ff */
[----:B------:R-:W3:Y:S01]  /*09f0*/  LDG.E R8, desc[UR18][R8.64+0x4] ;  /* 0x0000041208087981 */ /* 0x000ee2000c1e1900 */
[----:B------:R-:W-:-:S03]  /*0a00*/  MOV R12, UR5 ;  /* 0x00000005000c7c02 */ /* 0x000fc60008000f00 */
[----:B------:R-:W3:Y:S01]  /*0a10*/  LDG.E R2, desc[UR18][R4.64+0x4] ;  /* 0x0000041204027981 */ /* 0x000ee2000c1e1900 */
[----:B------:R-:W-:-:S03]  /*0a20*/  MOV R13, UR6 ;  /* 0x00000006000d7c02 */ /* 0x000fc60008000f00 */
[----:B------:R-:W4:Y:S04]  /*0a30*/  LDG.E R10, desc[UR18][R10.64+0x8] ;  /* 0x000008120a0a7981 */ /* 0x000f28000c1e1900 */
[----:B------:R-:W4:Y:S04]  /*0a40*/  LDG.E R15, desc[UR18][R4.64+0x8] ;  /* 0x00000812040f7981 */ /* 0x000f28000c1e1900 */
[----:B------:R-:W5:Y:S04]  /*0a50*/  LDG.E R17, desc[UR18][R4.64+0xc] ;  /* 0x00000c1204117981 */ /* 0x000f68000c1e1900 */
[----:B------:R-:W5:Y:S01]  /*0a60*/  LDG.E R12, desc[UR18][R12.64+0xc] ;  /* 0x00000c120c0c7981 */ /* 0x000f62000c1e1900 */
[----:B------:R-:W-:Y:S01]  /*0a70*/  UIADD3 UR4, UPT, UPT, UR4, 0x4, URZ ;  /* 0x0000000404047890 */ /* 0x000fe2000fffe0ff */
[----:B--2---:R-:W-:-:S04]  /*0a80*/  IMAD R7, R7, R14, R6 ;  /* 0x0000000e07077224 */ /* 0x004fc800078e0206 */
[----:B---3--:R-:W-:-:S04]  /*0a90*/  IMAD R2, R2, R8, R7 ;  /* 0x0000000802027224 */ /* 0x008fc800078e0207 */
[----:B----4-:R-:W-:-:S04]  /*0aa0*/  IMAD R2, R15, R10, R2 ;  /* 0x0000000a0f027224 */ /* 0x010fc800078e0202 */
[----:B-----5:R-:W-:-:S07]  /*0ab0*/  IMAD R6, R17, R12, R2 ;  /* 0x0000000c11067224 */ /* 0x020fce00078e0202 */
.L_x_3:
[----:B------:R-:W-:Y:S05]  /*0ac0*/  BRA.U !UP0, `(.L_x_2) ;  /* 0x0000000108a47547 */ /* 0x000fea000b800000 */
[----:B------:R-:W-:Y:S02]  /*0ad0*/  UISETP.NE.AND UP0, UPT, UR13, 0x1, UPT ;  /* 0x000000010d00788c */ /* 0x000fe4000bf05270 */
[----:B------:R-:W-:-:S04]  /*0ae0*/  ULOP3.LUT UR5, UR7, 0x1, URZ, 0xc0, !UPT ;  /* 0x0000000107057892 */ /* 0x000fc8000f8ec0ff */
[----:B------:R-:W-:Y:S01]  /*0af0*/  UISETP.NE.U32.AND UP1, UPT, UR5, 0x1, UPT ;  /* 0x000000010500788c */ /* 0x000fe2000bf25070 */
[----:B------:R-:W-:-:S04]  /*0b00*/  PLOP3.LUT P0, PT, PT, PT, UP0, 0x80, 0x8 ;  /* 0x000000000008781c */ /* 0x000fc80003f0f008 */
[----:B------:R-:W0:Y:S01]  /*0b10*/  @UP0 LDCU.128 UR12, c[0x0][0x380] ;  /* 0x00007000ff0c07ac */ /* 0x000e220008000c00 */
[----:B------:R-:W-:Y:S01]  /*0b20*/  PLOP3.LUT P1, PT, PT, PT, UP1, 0x80, 0x8 ;  /* 0x000000000008781c */ /* 0x000fe20003f2f018 */
[----:B------:R-:W1:Y:S04]  /*0b30*/  @UP0 LDCU.64 UR10, c[0x0][0x388] ;  /* 0x00007100ff0a07ac */ /* 0x000e680008000a00 */
[----:B------:R-:W2:Y:S03]  /*0b40*/  @!UP1 LDCU.128 UR20, c[0x0][0x380] ;  /* 0x00007000ff1497ac */ /* 0x000ea60008000c00 */
[----:B------:R-:W-:Y:S01]  /*0b50*/  @P0 IADD3 R5, PT, PT, R3, UR4, RZ ;  /* 0x0000000403050c10 */ /* 0x000fe2000fffe0ff */
[----:B------:R-:W-:-:S02]  /*0b60*/  @UP0 UIMAD UR5, UR7, UR4, UR7 ;  /* 0x00000004070502a4 */ /* 0x000fc4000f8e0207 */
[----:B------:R-:W-:Y:S02]  /*0b70*/  @UP0 UIMAD UR8, UR7, UR4, UR4 ;  /* 0x00000004070802a4 */ /* 0x000fe4000f8e0204 */
[----:B------:R-:W-:Y:S02]  /*0b80*/  @UP0 UIADD3 UR5, UP2, UPT, UR4, UR5, URZ ;  /* 0x0000000504050290 */ /* 0x000fe4000ff5e0ff */
[----:B0-----:R-:W-:Y:S01]  /*0b90*/  @UP0 UIMAD.WIDE.U32 UR8, UR8, 0x4, UR14 ;  /* 0x00000004080808a5 */ /* 0x001fe2000f8e000e */
[----:B------:R-:W-:Y:S01]  /*0ba0*/  MOV R8, UR12 ;  /* 0x0000000c00087c02 */ /* 0x000fe20008000f00 */
[----:B------:R-:W-:Y:S01]  /*0bb0*/  @UP0 UIADD3.X UR6, UPT, UPT, URZ, URZ, URZ, UP2, !UPT ;  /* 0x000000ffff060290 */ /* 0x000fe200097fe4ff */
[----:B------:R-:W-:Y:S01]  /*0bc0*/  IMAD.U32 R9, RZ, RZ, UR13 ;  /* 0x0000000dff097e24 */ /* 0x000fe2000f8e00ff */
[----:B------:R-:W-:Y:S02]  /*0bd0*/  @UP0 UIADD3 UR4, UPT, UPT, UR4, 0x2, URZ ;  /* 0x0000000204040890 */ /* 0x000fe4000fffe0ff */
[----:B-1----:R-:W-:Y:S01]  /*0be0*/  @UP0 ULEA UR10, UP2, UR5, UR10, 0x2 ;  /* 0x0000000a050a0291 */ /* 0x002fe2000f8410ff */
[----:B------:R-:W-:Y:S01]  /*0bf0*/  MOV R10, UR8 ;  /* 0x00000008000a7c02 */ /* 0x000fe20008000f00 */
[----:B------:R-:W-:Y:S01]  /*0c00*/  @!UP1 UIMAD UR8, UR7, UR4, UR4 ;  /* 0x00000004070892a4 */ /* 0x000fe2000f8e0204 */
[----:B------:R-:W-:Y:S01]  /*0c10*/  MOV R11, UR9 ;  /* 0x00000009000b7c02 */ /* 0x000fe20008000f00 */
[----:B------:R-:W-:Y:S01]  /*0c20*/  @UP0 ULEA.HI.X UR11, UR5, UR11, UR6, 0x2, UP2 ;  /* 0x0000000b050b0291 */ /* 0x000fe200090f1406 */
[----:B------:R-:W-:Y:S01]  /*0c30*/  @P0 IMAD.WIDE R8, R5, 0x4, R8 ;  /* 0x0000000405080825 */ /* 0x000fe200078e0208 */
[----:B--2---:R-:W-:Y:S01]  /*0c40*/  @!UP1 UIMAD.WIDE.U32 UR8, UR8, 0x4, UR22 ;  /* 0x00000004080898a5 */ /* 0x004fe2000f8e0016 */
[----:B------:R-:W-:Y:S01]  /*0c50*/  MOV R5, UR21 ;  /* 0x0000001500057c02 */ /* 0x000fe20008000f00 */
[----:B------:R-:W2:Y:S01]  /*0c60*/  @P0 LDG.E R10, desc[UR18][R10.64] ;  /* 0x000000120a0a0981 */ /* 0x000ea2000c1e1900 */
[----:B------:R-:W-:Y:S01]  /*0c70*/  @!P1 IADD3 R7, PT, PT, R3, UR4, RZ ;  /* 0x0000000403079c10 */ /* 0x000fe2000fffe0ff */
[----:B------:R-:W-:Y:S01]  /*0c80*/  IMAD.U32 R4, RZ, RZ, UR20 ;  /* 0x00000014ff047e24 */ /* 0x000fe2000f8e00ff */
[----:B------:R-:W-:Y:S01]  /*0c90*/  MOV R12, UR10 ;  /* 0x0000000a000c7c02 */ /* 0x000fe20008000f00 */
[----:B------:R-:W-:Y:S01]  /*0ca0*/  IMAD.U32 R13, RZ, RZ, UR11 ;  /* 0x0000000bff0d7e24 */ /* 0x000fe2000f8e00ff */
[----:B------:R-:W2:Y:S01]  /*0cb0*/  @P0 LDG.E R17, desc[UR18][R8.64] ;  /* 0x0000001208110981 */ /* 0x000ea2000c1e1900 */
[----:B------:R-:W-:Y:S01]  /*0cc0*/  @!P1 IMAD.WIDE R4, R7, 0x4, R4 ;  /* 0x0000000407049825 */ /* 0x000fe200078e0204 */
[----:B------:R-:W-:-:S02]  /*0cd0*/  MOV R14, UR8 ;  /* 0x00000008000e7c02 */ /* 0x000fc40008000f00 */
[----:B------:R-:W-:Y:S01]  /*0ce0*/  MOV R15, UR9 ;  /* 0x00000009000f7c02 */ /* 0x000fe20008000f00 */
[----:B------:R-:W3:Y:S04]  /*0cf0*/  @P0 LDG.E R19, desc[UR18][R8.64+0x4] ;  /* 0x0000041208130981 */ /* 0x000ee8000c1e1900 */
[----:B------:R-:W3:Y:S04]  /*0d00*/  @P0 LDG.E R12, desc[UR18][R12.64+0x4] ;  /* 0x000004120c0c0981 */ /* 0x000ee8000c1e1900 */
[----:B------:R-:W4:Y:S04]  /*0d10*/  @!P1 LDG.E R5, desc[UR18][R4.64] ;  /* 0x0000001204059981 */ /* 0x000f28000c1e1900 */
[----:B------:R-:W4:Y:S01]  /*0d20*/  @!P1 LDG.E R14, desc[UR18][R14.64] ;  /* 0x000000120e0e9981 */ /* 0x000f22000c1e1900 */
[----:B--2---:R-:W-:-:S04]  /*0d30*/  @P0 IMAD R10, R17, R10, R6 ;  /* 0x0000000a110a0224 */ /* 0x004fc800078e0206 */
[----:B---3--:R-:W-:-:S04]  /*0d40*/  @P0 IMAD R6, R19, R12, R10 ;  /* 0x0000000c13060224 */ /* 0x008fc800078e020a */
[----:B----4-:R-:W-:-:S07]  /*0d50*/  @!P1 IMAD R6, R5, R14, R6 ;  /* 0x0000000e05069224 */ /* 0x010fce00078e0206 */
.L_x_2:
[----:B------:R-:W0:Y:S01]  /*0d60*/  LDC.64 R4, c[0x0][0x390] ;  /* 0x0000e400ff047b82 */ /* 0x000e220000000a00 */
[----:B------:R-:W-:-:S05]  /*0d70*/  IADD3 R3, PT, PT, R0, R3, RZ ;  /* 0x0000000300037210 */ /* 0x000fca0007ffe0ff */
[----:B0-----:R-:W-:-:S05]  /*0d80*/  IMAD.WIDE R2, R3, 0x4, R4 ;  /* 0x0000000403027825 */ /* 0x001fca00078e0204 */
[----:B------:R-:W-:Y:S01]  /*0d90*/  STG.E desc[UR18][R2.64], R6 ;  /* 0x0000000602007986 */ /* 0x000fe2000c101912 */
[----:B------:R-:W-:Y:S05]  /*0da0*/  EXIT ;  /* 0x000000000000794d */ /* 0x000fea0003800000 */
.L_x_4:
[----:B------:R-:W-:-:S00]  /*0db0*/  BRA `(.L_x_4) ;  /* 0xfffffffc00fc7947 */ /* 0x000fc0000383ffff */
[----:B------:R-:W-:-:S00]  /*0dc0*/  NOP ;  /* 0x0000000000007918 */ /* 0x000fc00000000000 */
        /* <DEDUP_REMOVED lines=11> */
.L_x_5:


//--------------------- .nv.shared.reserved.0     --------------------------
	.section	.nv.shared.reserved.0,"aw",@nobits
	.weak		__nv_reservedSMEM_offset_0_alias
	.size		__nv_reservedSMEM_offset_0_alias, 0, 64
	.other		__nv_reservedSMEM_offset_0_alias,@"STO_CUDA_RESERVED_SHARED STV_DEFAULT"
__nv_reservedSMEM_offset_0_alias:
	.zero		0
	.zero		64


//--------------------- .nv.constant0._Z14squareMultiplyPiS_S_S_ --------------------------
	.section	.nv.constant0._Z14squareMultiplyPiS_S_S_,"a",@progbits
	.sectionflags	@""
	.align	4
.nv.constant0._Z14squareMultiplyPiS_S_S_:
	.zero		928


//--------------------- SYMBOLS --------------------------

	.type		.nv.reservedSmem.offset0,@object
	.size		.nv.reservedSmem.offset0,0x4
